//
// Generated by NVIDIA NVVM Compiler
//
// Compiler Build ID: CL-36424714
// Cuda compilation tools, release 13.0, V13.0.88
// Based on NVVM 20.0.0
//

.version 9.0
.target sm_100
.address_size 64

	// .globl	_Z20convolutionRowDevicePiS_S_iii

.visible .entry _Z20convolutionRowDevicePiS_S_iii(
	.param .u64 .ptr .align 1 _Z20convolutionRowDevicePiS_S_iii_param_0,
	.param .u64 .ptr .align 1 _Z20convolutionRowDevicePiS_S_iii_param_1,
	.param .u64 .ptr .align 1 _Z20convolutionRowDevicePiS_S_iii_param_2,
	.param .u32 _Z20convolutionRowDevicePiS_S_iii_param_3,
	.param .u32 _Z20convolutionRowDevicePiS_S_iii_param_4,
	.param .u32 _Z20convolutionRowDevicePiS_S_iii_param_5
)
{
	.reg .pred 	%p<7>;
	.reg .b32 	%r<101>;
	.reg .b64 	%rd<25>;

	ld.param.u64 	%rd4, [_Z20convolutionRowDevicePiS_S_iii_param_0];
	ld.param.u64 	%rd5, [_Z20convolutionRowDevicePiS_S_iii_param_1];
	ld.param.u64 	%rd6, [_Z20convolutionRowDevicePiS_S_iii_param_2];
	ld.param.u32 	%r26, [_Z20convolutionRowDevicePiS_S_iii_param_3];
	ld.param.u32 	%r27, [_Z20convolutionRowDevicePiS_S_iii_param_5];
	cvta.to.global.u64 	%rd1, %rd6;
	cvta.to.global.u64 	%rd2, %rd5;
	setp.lt.s32 	%p1, %r27, 0;
	@%p1 bra 	$L__BB0_9;
	cvta.to.global.u64 	%rd7, %rd4;
	neg.s32 	%r96, %r27;
	mov.u32 	%r29, %tid.y;
	mov.u32 	%r30, %ntid.y;
	mov.u32 	%r31, %ctaid.y;
	mad.lo.s32 	%r32, %r31, %r30, %r29;
	mov.u32 	%r33, %tid.x;
	mov.u32 	%r34, %ntid.x;
	mov.u32 	%r35, %ctaid.x;
	mad.lo.s32 	%r36, %r35, %r34, %r33;
	mad.lo.s32 	%r2, %r26, %r32, %r36;
	mul.wide.s32 	%rd8, %r2, 4;
	add.s64 	%rd3, %rd7, %rd8;
	setp.lt.u32 	%p2, %r27, 4;
	mov.b32 	%r95, 0;
	@%p2 bra 	$L__BB0_4;
	shl.b32 	%r91, %r27, 1;
	and.b32  	%r38, %r91, -8;
	neg.s32 	%r92, %r38;
	sub.s32 	%r90, %r2, %r27;
	mov.b32 	%r95, 0;
$L__BB0_3:
	.pragma "nounroll";
	mul.wide.s32 	%rd9, %r90, 4;
	add.s64 	%rd10, %rd2, %rd9;
	ld.global.u32 	%r39, [%rd10];
	mul.wide.s32 	%rd11, %r91, 4;
	add.s64 	%rd12, %rd1, %rd11;
	ld.global.u32 	%r40, [%rd12];
	mad.lo.s32 	%r41, %r40, %r39, %r95;
	st.global.u32 	[%rd3], %r41;
	ld.global.u32 	%r42, [%rd10+4];
	ld.global.u32 	%r43, [%rd12+-4];
	mad.lo.s32 	%r44, %r43, %r42, %r41;
	st.global.u32 	[%rd3], %r44;
	ld.global.u32 	%r45, [%rd10+8];
	ld.global.u32 	%r46, [%rd12+-8];
	mad.lo.s32 	%r47, %r46, %r45, %r44;
	st.global.u32 	[%rd3], %r47;
	ld.global.u32 	%r48, [%rd10+12];
	ld.global.u32 	%r49, [%rd12+-12];
	mad.lo.s32 	%r50, %r49, %r48, %r47;
	st.global.u32 	[%rd3], %r50;
	ld.global.u32 	%r51, [%rd10+16];
	ld.global.u32 	%r52, [%rd12+-16];
	mad.lo.s32 	%r53, %r52, %r51, %r50;
	st.global.u32 	[%rd3], %r53;
	ld.global.u32 	%r54, [%rd10+20];
	ld.global.u32 	%r55, [%rd12+-20];
	mad.lo.s32 	%r56, %r55, %r54, %r53;
	st.global.u32 	[%rd3], %r56;
	ld.global.u32 	%r57, [%rd10+24];
	ld.global.u32 	%r58, [%rd12+-24];
	mad.lo.s32 	%r59, %r58, %r57, %r56;
	st.global.u32 	[%rd3], %r59;
	ld.global.u32 	%r60, [%rd10+28];
	ld.global.u32 	%r61, [%rd12+-28];
	mad.lo.s32 	%r95, %r61, %r60, %r59;
	st.global.u32 	[%rd3], %r95;
	add.s32 	%r96, %r96, 8;
	add.s32 	%r92, %r92, 8;
	add.s32 	%r91, %r91, -8;
	add.s32 	%r90, %r90, 8;
	setp.ne.s32 	%p3, %r92, 0;
	@%p3 bra 	$L__BB0_3;
$L__BB0_4:
	shl.b32 	%r62, %r27, 1;
	and.b32  	%r63, %r62, 6;
	setp.lt.u32 	%p4, %r63, 3;
	@%p4 bra 	$L__BB0_6;
	add.s32 	%r64, %r2, %r96;
	mul.wide.s32 	%rd13, %r64, 4;
	add.s64 	%rd14, %rd2, %rd13;
	ld.global.u32 	%r65, [%rd14];
	sub.s32 	%r66, %r27, %r96;
	mul.wide.s32 	%rd15, %r66, 4;
	add.s64 	%rd16, %rd1, %rd15;
	ld.global.u32 	%r67, [%rd16];
	mad.lo.s32 	%r68, %r67, %r65, %r95;
	st.global.u32 	[%rd3], %r68;
	ld.global.u32 	%r69, [%rd14+4];
	ld.global.u32 	%r70, [%rd16+-4];
	mad.lo.s32 	%r71, %r70, %r69, %r68;
	st.global.u32 	[%rd3], %r71;
	ld.global.u32 	%r72, [%rd14+8];
	ld.global.u32 	%r73, [%rd16+-8];
	mad.lo.s32 	%r74, %r73, %r72, %r71;
	st.global.u32 	[%rd3], %r74;
	ld.global.u32 	%r75, [%rd14+12];
	ld.global.u32 	%r76, [%rd16+-12];
	mad.lo.s32 	%r95, %r76, %r75, %r74;
	st.global.u32 	[%rd3], %r95;
	add.s32 	%r96, %r96, 4;
$L__BB0_6:
	and.b32  	%r77, %r27, 1;
	setp.eq.b32 	%p5, %r77, 1;
	not.pred 	%p6, %p5;
	@%p6 bra 	$L__BB0_8;
	add.s32 	%r78, %r2, %r96;
	mul.wide.s32 	%rd17, %r78, 4;
	add.s64 	%rd18, %rd2, %rd17;
	ld.global.u32 	%r79, [%rd18];
	sub.s32 	%r80, %r27, %r96;
	mul.wide.s32 	%rd19, %r80, 4;
	add.s64 	%rd20, %rd1, %rd19;
	ld.global.u32 	%r81, [%rd20];
	mad.lo.s32 	%r82, %r81, %r79, %r95;
	st.global.u32 	[%rd3], %r82;
	ld.global.u32 	%r83, [%rd18+4];
	ld.global.u32 	%r84, [%rd20+-4];
	mad.lo.s32 	%r95, %r84, %r83, %r82;
	st.global.u32 	[%rd3], %r95;
	add.s32 	%r96, %r96, 2;
$L__BB0_8:
	add.s32 	%r85, %r2, %r96;
	mul.wide.s32 	%rd21, %r85, 4;
	add.s64 	%rd22, %rd2, %rd21;
	ld.global.u32 	%r86, [%rd22];
	sub.s32 	%r87, %r27, %r96;
	mul.wide.s32 	%rd23, %r87, 4;
	add.s64 	%rd24, %rd1, %rd23;
	ld.global.u32 	%r88, [%rd24];
	mad.lo.s32 	%r89, %r88, %r86, %r95;
	st.global.u32 	[%rd3], %r89;
$L__BB0_9:
	ret;

}
	// .globl	_Z23convolutionColumnDevicePiS_S_iii
.visible .entry _Z23convolutionColumnDevicePiS_S_iii(
	.param .u64 .ptr .align 1 _Z23convolutionColumnDevicePiS_S_iii_param_0,
	.param .u64 .ptr .align 1 _Z23convolutionColumnDevicePiS_S_iii_param_1,
	.param .u64 .ptr .align 1 _Z23convolutionColumnDevicePiS_S_iii_param_2,
	.param .u32 _Z23convolutionColumnDevicePiS_S_iii_param_3,
	.param .u32 _Z23convolutionColumnDevicePiS_S_iii_param_4,
	.param .u32 _Z23convolutionColumnDevicePiS_S_iii_param_5
)
{
	.reg .pred 	%p<7>;
	.reg .b32 	%r<103>;
	.reg .b64 	%rd<25>;

	ld.param.u64 	%rd4, [_Z23convolutionColumnDevicePiS_S_iii_param_0];
	ld.param.u64 	%rd5, [_Z23convolutionColumnDevicePiS_S_iii_param_1];
	ld.param.u64 	%rd6, [_Z23convolutionColumnDevicePiS_S_iii_param_2];
	ld.param.u32 	%r26, [_Z23convolutionColumnDevicePiS_S_iii_param_3];
	ld.param.u32 	%r27, [_Z23convolutionColumnDevicePiS_S_iii_param_5];
	cvta.to.global.u64 	%rd1, %rd6;
	cvta.to.global.u64 	%rd2, %rd5;
	setp.lt.s32 	%p1, %r27, 0;
	@%p1 bra 	$L__BB1_9;
	mov.u32 	%r29, %tid.y;
	mov.u32 	%r30, %ntid.y;
	mov.u32 	%r31, %ctaid.y;
	mad.lo.s32 	%r32, %r31, %r30, %r29;
	cvta.to.global.u64 	%rd7, %rd4;
	neg.s32 	%r98, %r27;
	mul.lo.s32 	%r33, %r26, %r32;
	add.s32 	%r2, %r33, %r32;
	mov.u32 	%r34, %tid.x;
	mov.u32 	%r35, %ntid.x;
	mov.u32 	%r36, %ctaid.x;
	mad.lo.s32 	%r37, %r36, %r35, %r34;
	add.s32 	%r38, %r37, %r33;
	mul.wide.s32 	%rd8, %r38, 4;
	add.s64 	%rd3, %rd7, %rd8;
	setp.lt.u32 	%p2, %r27, 4;
	mov.b32 	%r97, 0;
	@%p2 bra 	$L__BB1_4;
	shl.b32 	%r93, %r27, 1;
	and.b32  	%r40, %r93, -8;
	neg.s32 	%r94, %r40;
	sub.s32 	%r92, %r2, %r27;
	mov.b32 	%r97, 0;
$L__BB1_3:
	.pragma "nounroll";
	mul.wide.s32 	%rd9, %r92, 4;
	add.s64 	%rd10, %rd2, %rd9;
	ld.global.u32 	%r41, [%rd10];
	mul.wide.s32 	%rd11, %r93, 4;
	add.s64 	%rd12, %rd1, %rd11;
	ld.global.u32 	%r42, [%rd12];
	mad.lo.s32 	%r43, %r42, %r41, %r97;
	st.global.u32 	[%rd3], %r43;
	ld.global.u32 	%r44, [%rd10+4];
	ld.global.u32 	%r45, [%rd12+-4];
	mad.lo.s32 	%r46, %r45, %r44, %r43;
	st.global.u32 	[%rd3], %r46;
	ld.global.u32 	%r47, [%rd10+8];
	ld.global.u32 	%r48, [%rd12+-8];
	mad.lo.s32 	%r49, %r48, %r47, %r46;
	st.global.u32 	[%rd3], %r49;
	ld.global.u32 	%r50, [%rd10+12];
	ld.global.u32 	%r51, [%rd12+-12];
	mad.lo.s32 	%r52, %r51, %r50, %r49;
	st.global.u32 	[%rd3], %r52;
	ld.global.u32 	%r53, [%rd10+16];
	ld.global.u32 	%r54, [%rd12+-16];
	mad.lo.s32 	%r55, %r54, %r53, %r52;
	st.global.u32 	[%rd3], %r55;
	ld.global.u32 	%r56, [%rd10+20];
	ld.global.u32 	%r57, [%rd12+-20];
	mad.lo.s32 	%r58, %r57, %r56, %r55;
	st.global.u32 	[%rd3], %r58;
	ld.global.u32 	%r59, [%rd10+24];
	ld.global.u32 	%r60, [%rd12+-24];
	mad.lo.s32 	%r61, %r60, %r59, %r58;
	st.global.u32 	[%rd3], %r61;
	ld.global.u32 	%r62, [%rd10+28];
	ld.global.u32 	%r63, [%rd12+-28];
	mad.lo.s32 	%r97, %r63, %r62, %r61;
	st.global.u32 	[%rd3], %r97;
	add.s32 	%r98, %r98, 8;
	add.s32 	%r94, %r94, 8;
	add.s32 	%r93, %r93, -8;
	add.s32 	%r92, %r92, 8;
	setp.ne.s32 	%p3, %r94, 0;
	@%p3 bra 	$L__BB1_3;
$L__BB1_4:
	shl.b32 	%r64, %r27, 1;
	and.b32  	%r65, %r64, 6;
	setp.lt.u32 	%p4, %r65, 3;
	@%p4 bra 	$L__BB1_6;
	add.s32 	%r66, %r2, %r98;
	mul.wide.s32 	%rd13, %r66, 4;
	add.s64 	%rd14, %rd2, %rd13;
	ld.global.u32 	%r67, [%rd14];
	sub.s32 	%r68, %r27, %r98;
	mul.wide.s32 	%rd15, %r68, 4;
	add.s64 	%rd16, %rd1, %rd15;
	ld.global.u32 	%r69, [%rd16];
	mad.lo.s32 	%r70, %r69, %r67, %r97;
	st.global.u32 	[%rd3], %r70;
	ld.global.u32 	%r71, [%rd14+4];
	ld.global.u32 	%r72, [%rd16+-4];
	mad.lo.s32 	%r73, %r72, %r71, %r70;
	st.global.u32 	[%rd3], %r73;
	ld.global.u32 	%r74, [%rd14+8];
	ld.global.u32 	%r75, [%rd16+-8];
	mad.lo.s32 	%r76, %r75, %r74, %r73;
	st.global.u32 	[%rd3], %r76;
	ld.global.u32 	%r77, [%rd14+12];
	ld.global.u32 	%r78, [%rd16+-12];
	mad.lo.s32 	%r97, %r78, %r77, %r76;
	st.global.u32 	[%rd3], %r97;
	add.s32 	%r98, %r98, 4;
$L__BB1_6:
	and.b32  	%r79, %r27, 1;
	setp.eq.b32 	%p5, %r79, 1;
	not.pred 	%p6, %p5;
	@%p6 bra 	$L__BB1_8;
	add.s32 	%r80, %r2, %r98;
	mul.wide.s32 	%rd17, %r80, 4;
	add.s64 	%rd18, %rd2, %rd17;
	ld.global.u32 	%r81, [%rd18];
	sub.s32 	%r82, %r27, %r98;
	mul.wide.s32 	%rd19, %r82, 4;
	add.s64 	%rd20, %rd1, %rd19;
	ld.global.u32 	%r83, [%rd20];
	mad.lo.s32 	%r84, %r83, %r81, %r97;
	st.global.u32 	[%rd3], %r84;
	ld.global.u32 	%r85, [%rd18+4];
	ld.global.u32 	%r86, [%rd20+-4];
	mad.lo.s32 	%r97, %r86, %r85, %r84;
	st.global.u32 	[%rd3], %r97;
	add.s32 	%r98, %r98, 2;
$L__BB1_8:
	add.s32 	%r87, %r2, %r98;
	mul.wide.s32 	%rd21, %r87, 4;
	add.s64 	%rd22, %rd2, %rd21;
	ld.global.u32 	%r88, [%rd22];
	sub.s32 	%r89, %r27, %r98;
	mul.wide.s32 	%rd23, %r89, 4;
	add.s64 	%rd24, %rd1, %rd23;
	ld.global.u32 	%r90, [%rd24];
	mad.lo.s32 	%r91, %r90, %r88, %r97;
	st.global.u32 	[%rd3], %r91;
$L__BB1_9:
	ret;

}


// ===== COMPILED SASS (sm_100) =====

	.target	sm_100

	.elftype	@"ET_EXEC"


//--------------------- .note.nv.tkinfo           --------------------------
	.section	.note.nv.tkinfo,"",@"SHT_NOTE"
	.sectionflags	@"SHF_NOTE_NV_TKINFO"
	.tkinfo
        /*0018*/ 	.word	0x00000002
        /*0030*/ 	.string	""
        /*0030*/ 	.string	"ptxas"
        /*0030*/ 	.string	"Cuda compilation tools, release 13.0, V13.0.88"
        /*0030*/ 	.string	"Build cuda_13.0.r13.0/compiler.36424714_0"
        /*0030*/ 	.string	"-arch sm_100 -m 64 "



//--------------------- .note.nv.cuinfo           --------------------------
	.section	.note.nv.cuinfo,"",@"SHT_NOTE"
	.sectionflags	@"SHF_NOTE_NV_CUINFO"
        /*0018*/ 	.short	0x0002
        /*001a*/ 	.short	0x0064
        /*001c*/ 	.short	0x0082
	.zero		2


//--------------------- .nv.info                  --------------------------
	.section	.nv.info,"",@"SHT_CUDA_INFO"
	.align	4


	//----- nvinfo : EIATTR_REGCOUNT
	.align		4
        /*0000*/ 	.byte	0x04, 0x2f
        /*0002*/ 	.short	(.L_1 - .L_0)
	.align		4
.L_0:
        /*0004*/ 	.word	index@(_Z20convolutionRowDevicePiS_S_iii)
        /*0008*/ 	.word	0x00000018


	//----- nvinfo : EIATTR_FRAME_SIZE
	.align		4
.L_1:
        /*000c*/ 	.byte	0x04, 0x11
        /*000e*/ 	.short	(.L_3 - .L_2)
	.align		4
.L_2:
        /*0010*/ 	.word	index@(_Z20convolutionRowDevicePiS_S_iii)
        /*0014*/ 	.word	0x00000000


	//----- nvinfo : EIATTR_REGCOUNT
	.align		4
.L_3:
        /*0018*/ 	.byte	0x04, 0x2f
        /*001a*/ 	.short	(.L_5 - .L_4)
	.align		4
.L_4:
        /*001c*/ 	.word	index@(_Z23convolutionColumnDevicePiS_S_iii)
        /*0020*/ 	.word	0x00000018


	//----- nvinfo : EIATTR_FRAME_SIZE
	.align		4
.L_5:
        /*0024*/ 	.byte	0x04, 0x11
        /*0026*/ 	.short	(.L_7 - .L_6)
	.align		4
.L_6:
        /*0028*/ 	.word	index@(_Z23convolutionColumnDevicePiS_S_iii)
        /*002c*/ 	.word	0x00000000


	//----- nvinfo : EIATTR_MIN_STACK_SIZE
	.align		4
.L_7:
        /*0030*/ 	.byte	0x04, 0x12
        /*0032*/ 	.short	(.L_9 - .L_8)
	.align		4
.L_8:
        /*0034*/ 	.word	index@(_Z23convolutionColumnDevicePiS_S_iii)
        /*0038*/ 	.word	0x00000000


	//----- nvinfo : EIATTR_MIN_STACK_SIZE
	.align		4
.L_9:
        /*003c*/ 	.byte	0x04, 0x12
        /*003e*/ 	.short	(.L_11 - .L_10)
	.align		4
.L_10:
        /*0040*/ 	.word	index@(_Z20convolutionRowDevicePiS_S_iii)
        /*0044*/ 	.word	0x00000000
.L_11:


//--------------------- .nv.compat                --------------------------
	.section	.nv.compat,"",@"SHT_CUDA_COMPAT_INFO"
	.align	4
        /*0000*/ 	.byte	0x02, 0x09, 0x00, 0x00, 0x02, 0x02, 0x01, 0x00, 0x02, 0x05, 0x05, 0x00, 0x03, 0x07, 0x01, 0x01
        /*0010*/ 	.byte	0x02, 0x03, 0x00, 0x00, 0x02, 0x06, 0x01, 0x00, 0x04, 0x0b, 0x08, 0x00, 0x09, 0x00, 0x00, 0x00
        /*0020*/ 	.byte	0x00, 0x00, 0x00, 0x00


//--------------------- .nv.info._Z23convolutionColumnDevicePiS_S_iii --------------------------
	.section	.nv.info._Z23convolutionColumnDevicePiS_S_iii,"",@"SHT_CUDA_INFO"
	.sectionflags	@""
	.align	4


	//----- nvinfo : EIATTR_CUDA_API_VERSION
	.align		4
        /*0000*/ 	.byte	0x04, 0x37
        /*0002*/ 	.short	(.L_13 - .L_12)
.L_12:
        /*0004*/ 	.word	0x00000082


	//----- nvinfo : EIATTR_KPARAM_INFO
	.align		4
.L_13:
        /*0008*/ 	.byte	0x04, 0x17
        /*000a*/ 	.short	(.L_15 - .L_14)
.L_14:
        /*000c*/ 	.word	0x00000000
        /*0010*/ 	.short	0x0005
        /*0012*/ 	.short	0x0020
        /*0014*/ 	.byte	0x00, 0xf0, 0x11, 0x00


	//----- nvinfo : EIATTR_KPARAM_INFO
	.align		4
.L_15:
        /*0018*/ 	.byte	0x04, 0x17
        /*001a*/ 	.short	(.L_17 - .L_16)
.L_16:
        /*001c*/ 	.word	0x00000000
        /*0020*/ 	.short	0x0004
        /*0022*/ 	.short	0x001c
        /*0024*/ 	.byte	0x00, 0xf0, 0x11, 0x00


	//----- nvinfo : EIATTR_KPARAM_INFO
	.align		4
.L_17:
        /*0028*/ 	.byte	0x04, 0x17
        /*002a*/ 	.short	(.L_19 - .L_18)
.L_18:
        /*002c*/ 	.word	0x00000000
        /*0030*/ 	.short	0x0003
        /*0032*/ 	.short	0x0018
        /*0034*/ 	.byte	0x00, 0xf0, 0x11, 0x00


	//----- nvinfo : EIATTR_KPARAM_INFO
	.align		4
.L_19:
        /*0038*/ 	.byte	0x04, 0x17
        /*003a*/ 	.short	(.L_21 - .L_20)
.L_20:
        /*003c*/ 	.word	0x00000000
        /*0040*/ 	.short	0x0002
        /*0042*/ 	.short	0x0010
        /*0044*/ 	.byte	0x00, 0xf5, 0x21, 0x00


	//----- nvinfo : EIATTR_KPARAM_INFO
	.align		4
.L_21:
        /*0048*/ 	.byte	0x04, 0x17
        /*004a*/ 	.short	(.L_23 - .L_22)
.L_22:
        /*004c*/ 	.word	0x00000000
        /*0050*/ 	.short	0x0001
        /*0052*/ 	.short	0x0008
        /*0054*/ 	.byte	0x00, 0xf5, 0x21, 0x00


	//----- nvinfo : EIATTR_KPARAM_INFO
	.align		4
.L_23:
        /*0058*/ 	.byte	0x04, 0x17
        /*005a*/ 	.short	(.L_25 - .L_24)
.L_24:
        /*005c*/ 	.word	0x00000000
        /*0060*/ 	.short	0x0000
        /*0062*/ 	.short	0x0000
        /*0064*/ 	.byte	0x00, 0xf5, 0x21, 0x00


	//----- nvinfo : EIATTR_SPARSE_MMA_MASK
	.align		4
.L_25:
        /*0068*/ 	.byte	0x03, 0x50
        /*006a*/ 	.short	0x0000


	//----- nvinfo : EIATTR_MAXREG_COUNT
	.align		4
        /*006c*/ 	.byte	0x03, 0x1b
        /*006e*/ 	.short	0x00ff


	//----- nvinfo : EIATTR_MERCURY_ISA_VERSION
	.align		4
        /*0070*/ 	.byte	0x03, 0x5f
        /*0072*/ 	.short	0x0101


	//----- nvinfo : EIATTR_VRC_CTA_INIT_COUNT
	.align		4
        /*0074*/ 	.byte	0x02, 0x4a
	.zero		1
	.zero		1


	//----- nvinfo : EIATTR_EXIT_INSTR_OFFSETS
	.align		4
        /*0078*/ 	.byte	0x04, 0x1c
        /*007a*/ 	.short	(.L_27 - .L_26)


	//   ....[0]....
.L_26:
        /*007c*/ 	.word	0x00000030


	//   ....[1]....
        /*0080*/ 	.word	0x00000780


	//----- nvinfo : EIATTR_CBANK_PARAM_SIZE
	.align		4
.L_27:
        /*0084*/ 	.byte	0x03, 0x19
        /*0086*/ 	.short	0x0024


	//----- nvinfo : EIATTR_PARAM_CBANK
	.align		4
        /*0088*/ 	.byte	0x04, 0x0a
        /*008a*/ 	.short	(.L_29 - .L_28)
	.align		4
.L_28:
        /*008c*/ 	.word	index@(.nv.constant0._Z23convolutionColumnDevicePiS_S_iii)
        /*0090*/ 	.short	0x0380
        /*0092*/ 	.short	0x0024


	//----- nvinfo : EIATTR_SW_WAR
	.align		4
.L_29:
        /*0094*/ 	.byte	0x04, 0x36
        /*0096*/ 	.short	(.L_31 - .L_30)
.L_30:
        /*0098*/ 	.word	0x00000008
.L_31:


//--------------------- .nv.info._Z20convolutionRowDevicePiS_S_iii --------------------------
	.section	.nv.info._Z20convolutionRowDevicePiS_S_iii,"",@"SHT_CUDA_INFO"
	.sectionflags	@""
	.align	4


	//----- nvinfo : EIATTR_CUDA_API_VERSION
	.align		4
        /*0000*/ 	.byte	0x04, 0x37
        /*0002*/ 	.short	(.L_33 - .L_32)
.L_32:
        /*0004*/ 	.word	0x00000082


	//----- nvinfo : EIATTR_KPARAM_INFO
	.align		4
.L_33:
        /*0008*/ 	.byte	0x04, 0x17
        /*000a*/ 	.short	(.L_35 - .L_34)
.L_34:
        /*000c*/ 	.word	0x00000000
        /*0010*/ 	.short	0x0005
        /*0012*/ 	.short	0x0020
        /*0014*/ 	.byte	0x00, 0xf0, 0x11, 0x00


	//----- nvinfo : EIATTR_KPARAM_INFO
	.align		4
.L_35:
        /*0018*/ 	.byte	0x04, 0x17
        /*001a*/ 	.short	(.L_37 - .L_36)
.L_36:
        /*001c*/ 	.word	0x00000000
        /*0020*/ 	.short	0x0004
        /*0022*/ 	.short	0x001c
        /*0024*/ 	.byte	0x00, 0xf0, 0x11, 0x00


	//----- nvinfo : EIATTR_KPARAM_INFO
	.align		4
.L_37:
        /*0028*/ 	.byte	0x04, 0x17
        /*002a*/ 	.short	(.L_39 - .L_38)
.L_38:
        /*002c*/ 	.word	0x00000000
        /*0030*/ 	.short	0x0003
        /*0032*/ 	.short	0x0018
        /*0034*/ 	.byte	0x00, 0xf0, 0x11, 0x00


	//----- nvinfo : EIATTR_KPARAM_INFO
	.align		4
.L_39:
        /*0038*/ 	.byte	0x04, 0x17
        /*003a*/ 	.short	(.L_41 - .L_40)
.L_40:
        /*003c*/ 	.word	0x00000000
        /*0040*/ 	.short	0x0002
        /*0042*/ 	.short	0x0010
        /*0044*/ 	.byte	0x00, 0xf5, 0x21, 0x00


	//----- nvinfo : EIATTR_KPARAM_INFO
	.align		4
.L_41:
        /*0048*/ 	.byte	0x04, 0x17
        /*004a*/ 	.short	(.L_43 - .L_42)
.L_42:
        /*004c*/ 	.word	0x00000000
        /*0050*/ 	.short	0x0001
        /*0052*/ 	.short	0x0008
        /*0054*/ 	.byte	0x00, 0xf5, 0x21, 0x00


	//----- nvinfo : EIATTR_KPARAM_INFO
	.align		4
.L_43:
        /*0058*/ 	.byte	0x04, 0x17
        /*005a*/ 	.short	(.L_45 - .L_44)
.L_44:
        /*005c*/ 	.word	0x00000000
        /*0060*/ 	.short	0x0000
        /*0062*/ 	.short	0x0000
        /*0064*/ 	.byte	0x00, 0xf5, 0x21, 0x00


	//----- nvinfo : EIATTR_SPARSE_MMA_MASK
	.align		4
.L_45:
        /*0068*/ 	.byte	0x03, 0x50
        /*006a*/ 	.short	0x0000


	//----- nvinfo : EIATTR_MAXREG_COUNT
	.align		4
        /*006c*/ 	.byte	0x03, 0x1b
        /*006e*/ 	.short	0x00ff


	//----- nvinfo : EIATTR_MERCURY_ISA_VERSION
	.align		4
        /*0070*/ 	.byte	0x03, 0x5f
        /*0072*/ 	.short	0x0101


	//----- nvinfo : EIATTR_VRC_CTA_INIT_COUNT
	.align		4
        /*0074*/ 	.byte	0x02, 0x4a
	.zero		1
	.zero		1


	//----- nvinfo : EIATTR_EXIT_INSTR_OFFSETS
	.align		4
        /*0078*/ 	.byte	0x04, 0x1c
        /*007a*/ 	.short	(.L_47 - .L_46)


	//   ....[0]....
.L_46:
        /*007c*/ 	.word	0x00000030


	//   ....[1]....
        /*0080*/ 	.word	0x00000770


	//----- nvinfo : EIATTR_CBANK_PARAM_SIZE
	.align		4
.L_47:
        /*0084*/ 	.byte	0x03, 0x19
        /*0086*/ 	.short	0x0024


	//----- nvinfo : EIATTR_PARAM_CBANK
	.align		4
        /*0088*/ 	.byte	0x04, 0x0a
        /*008a*/ 	.short	(.L_49 - .L_48)
	.align		4
.L_48:
        /*008c*/ 	.word	index@(.nv.constant0._Z20convolutionRowDevicePiS_S_iii)
        /*0090*/ 	.short	0x0380
        /*0092*/ 	.short	0x0024


	//----- nvinfo : EIATTR_SW_WAR
	.align		4
.L_49:
        /*0094*/ 	.byte	0x04, 0x36
        /*0096*/ 	.short	(.L_51 - .L_50)
.L_50:
        /*0098*/ 	.word	0x00000008
.L_51:


//--------------------- .nv.callgraph             --------------------------
	.section	.nv.callgraph,"",@"SHT_CUDA_CALLGRAPH"
	.align	4
	.sectionentsize	8
	.align		4
        /*0000*/ 	.word	0x00000000
	.align		4
        /*0004*/ 	.word	0xffffffff
	.align		4
        /*0008*/ 	.word	0x00000000
	.align		4
        /*000c*/ 	.word	0xfffffffe
	.align		4
        /*0010*/ 	.word	0x00000000
	.align		4
        /*0014*/ 	.word	0xfffffffd
	.align		4
        /*0018*/ 	.word	0x00000000
	.align		4
        /*001c*/ 	.word	0xfffffffc


//--------------------- .text._Z23convolutionColumnDevicePiS_S_iii --------------------------
	.section	.text._Z23convolutionColumnDevicePiS_S_iii,"ax",@progbits
	.align	128
        .global         _Z23convolutionColumnDevicePiS_S_iii
        .type           _Z23convolutionColumnDevicePiS_S_iii,@function
        .size           _Z23convolutionColumnDevicePiS_S_iii,(.L_x_8 - _Z23convolutionColumnDevicePiS_S_iii)
        .other          _Z23convolutionColumnDevicePiS_S_iii,@"STO_CUDA_ENTRY STV_DEFAULT"
_Z23convolutionColumnDevicePiS_S_iii:
.text._Z23convolutionColumnDevicePiS_S_iii:
[----:B------:R-:W-:Y:S08]  /*0000*/  LDC R1, c[0x0][0x37c] ;  /* 0x0000df00ff017b82 */ /* 0x000ff00000000800 */
[----:B------:R-:W0:Y:S02]  /*0010*/  LDC R0, c[0x0][0x3a0] ;  /* 0x0000e800ff007b82 */ /* 0x000e240000000800 */
[----:B0-----:R-:W-:-:S13]  /*0020*/  ISETP.GE.AND P0, PT, R0, RZ, PT ;  /* 0x000000ff0000720c */ /* 0x001fda0003f06270 */
[----:B------:R-:W-:Y:S05]  /*0030*/  @!P0 EXIT ;  /* 0x000000000000894d */ /* 0x000fea0003800000 */
[----:B------:R-:W0:Y:S01]  /*0040*/  S2R R8, SR_TID.Y ;  /* 0x0000000000087919 */ /* 0x000e220000002200 */
[----:B------:R-:W0:Y:S01]  /*0050*/  LDCU UR4, c[0x0][0x364] ;  /* 0x00006c80ff0477ac */ /* 0x000e220008000800 */
[----:B------:R-:W1:Y:S01]  /*0060*/  LDC.64 R2, c[0x0][0x380] ;  /* 0x0000e000ff027b82 */ /* 0x000e620000000a00 */
[C---:B------:R-:W-:Y:S01]  /*0070*/  ISETP.GE.U32.AND P2, PT, R0.reuse, 0x4, PT ;  /* 0x000000040000780c */ /* 0x040fe20003f46070 */
[----:B------:R-:W0:Y:S01]  /*0080*/  S2R R9, SR_CTAID.Y ;  /* 0x0000000000097919 */ /* 0x000e220000002600 */
[----:B------:R-:W2:Y:S01]  /*0090*/  LDCU UR5, c[0x0][0x360] ;  /* 0x00006c00ff0577ac */ /* 0x000ea20008000800 */
[C---:B------:R-:W-:Y:S01]  /*00a0*/  SHF.L.U32 R16, R0.reuse, 0x1, RZ ;  /* 0x0000000100107819 */ /* 0x040fe200000006ff */
[----:B------:R-:W2:Y:S01]  /*00b0*/  S2R R10, SR_TID.X ;  /* 0x00000000000a7919 */ /* 0x000ea20000002100 */
[----:B------:R-:W3:Y:S02]  /*00c0*/  LDCU UR6, c[0x0][0x398] ;  /* 0x00007300ff0677ac */ /* 0x000ee40008000800 */
[----:B------:R-:W4:Y:S01]  /*00d0*/  LDC.64 R6, c[0x0][0x388] ;  /* 0x0000e200ff067b82 */ /* 0x000f220000000a00 */
[----:B------:R-:W-:Y:S01]  /*00e0*/  LOP3.LUT R12, R0, 0x1, RZ, 0xc0, !PT ;  /* 0x00000001000c7812 */ /* 0x000fe200078ec0ff */
[----:B------:R-:W2:Y:S03]  /*00f0*/  S2R R11, SR_CTAID.X ;  /* 0x00000000000b7919 */ /* 0x000ea60000002500 */
[----:B------:R-:W-:-:S03]  /*0100*/  ISETP.NE.U32.AND P0, PT, R12, 0x1, PT ;  /* 0x000000010c00780c */ /* 0x000fc60003f05070 */
[----:B------:R-:W4:Y:S01]  /*0110*/  LDC.64 R4, c[0x0][0x390] ;  /* 0x0000e400ff047b82 */ /* 0x000f220000000a00 */
[----:B0-----:R-:W-:Y:S02]  /*0120*/  IMAD R8, R9, UR4, R8 ;  /* 0x0000000409087c24 */ /* 0x001fe4000f8e0208 */
[----:B--2---:R-:W-:Y:S01]  /*0130*/  IMAD R9, R11, UR5, R10 ;  /* 0x000000050b097c24 */ /* 0x004fe2000f8e020a */
[----:B------:R-:W-:Y:S01]  /*0140*/  LOP3.LUT R10, R16, 0x6, RZ, 0xc0, !PT ;  /* 0x00000006100a7812 */ /* 0x000fe200078ec0ff */
[----:B------:R-:W0:Y:S01]  /*0150*/  LDCU.64 UR4, c[0x0][0x358] ;  /* 0x00006b00ff0477ac */ /* 0x000e220008000a00 */
[----:B------:R-:W-:Y:S01]  /*0160*/  IADD3 R11, PT, PT, -R0, RZ, RZ ;  /* 0x000000ff000b7210 */ /* 0x000fe20007ffe1ff */
[----:B---3--:R-:W-:Y:S01]  /*0170*/  IMAD R9, R8, UR6, R9 ;  /* 0x0000000608097c24 */ /* 0x008fe2000f8e0209 */
[----:B------:R-:W-:Y:S01]  /*0180*/  ISETP.GE.U32.AND P1, PT, R10, 0x3, PT ;  /* 0x000000030a00780c */ /* 0x000fe20003f26070 */
[----:B------:R-:W-:Y:S02]  /*0190*/  IMAD R8, R8, UR6, R8 ;  /* 0x0000000608087c24 */ /* 0x000fe4000f8e0208 */
[----:B-1----:R-:W-:-:S04]  /*01a0*/  IMAD.WIDE R2, R9, 0x4, R2 ;  /* 0x0000000409027825 */ /* 0x002fc800078e0202 */
[----:B------:R-:W-:Y:S01]  /*01b0*/  HFMA2 R9, -RZ, RZ, 0, 0 ;  /* 0x00000000ff097431 */ /* 0x000fe200000001ff */
[----:B------:R-:W-:Y:S06]  /*01c0*/  @!P2 BRA `(.L_x_0) ;  /* 0x0000000000b8a947 */ /* 0x000fec0003800000 */
[----:B------:R-:W-:Y:S02]  /*01d0*/  LOP3.LUT R17, R16, 0xfffffff8, RZ, 0xc0, !PT ;  /* 0xfffffff810117812 */ /* 0x000fe400078ec0ff */
[----:B------:R-:W-:Y:S02]  /*01e0*/  IADD3 R10, PT, PT, R8, -R0, RZ ;  /* 0x80000000080a7210 */ /* 0x000fe40007ffe0ff */
[----:B------:R-:W-:Y:S02]  /*01f0*/  MOV R9, RZ ;  /* 0x000000ff00097202 */ /* 0x000fe40000000f00 */
[----:B------:R-:W-:-:S07]  /*0200*/  IADD3 R17, PT, PT, -R17, RZ, RZ ;  /* 0x000000ff11117210 */ /* 0x000fce0007ffe1ff */
.L_x_1:
[----:B------:R-:W1:Y:S08]  /*0210*/  LDC.64 R12, c[0x0][0x388] ;  /* 0x0000e200ff0c7b82 */ /* 0x000e700000000a00 */
[----:B--2---:R-:W2:Y:S01]  /*0220*/  LDC.64 R14, c[0x0][0x390] ;  /* 0x0000e400ff0e7b82 */ /* 0x004ea20000000a00 */
[----:B-1----:R-:W-:-:S05]  /*0230*/  IMAD.WIDE R12, R10, 0x4, R12 ;  /* 0x000000040a0c7825 */ /* 0x002fca00078e020c */
[----:B0-----:R-:W3:Y:S01]  /*0240*/  LDG.E R18, desc[UR4][R12.64] ;  /* 0x000000040c127981 */ /* 0x001ee2000c1e1900 */
[----:B--2---:R-:W-:-:S05]  /*0250*/  IMAD.WIDE R14, R16, 0x4, R14 ;  /* 0x00000004100e7825 */ /* 0x004fca00078e020e */
[----:B------:R-:W3:Y:S02]  /*0260*/  LDG.E R19, desc[UR4][R14.64] ;  /* 0x000000040e137981 */ /* 0x000ee4000c1e1900 */
[----:B---3--:R-:W-:-:S05]  /*0270*/  IMAD R19, R18, R19, R9 ;  /* 0x0000001312137224 */ /* 0x008fca00078e0209 */
[----:B------:R0:W-:Y:S04]  /*0280*/  STG.E desc[UR4][R2.64], R19 ;  /* 0x0000001302007986 */ /* 0x0001e8000c101904 */
[----:B------:R-:W2:Y:S04]  /*0290*/  LDG.E R18, desc[UR4][R12.64+0x4] ;  /* 0x000004040c127981 */ /* 0x000ea8000c1e1900 */
[----:B------:R-:W2:Y:S02]  /*02a0*/  LDG.E R9, desc[UR4][R14.64+-0x4] ;  /* 0xfffffc040e097981 */ /* 0x000ea4000c1e1900 */
[----:B--2---:R-:W-:-:S05]  /*02b0*/  IMAD R9, R18, R9, R19 ;  /* 0x0000000912097224 */ /* 0x004fca00078e0213 */
[----:B------:R1:W-:Y:S04]  /*02c0*/  STG.E desc[UR4][R2.64], R9 ;  /* 0x0000000902007986 */ /* 0x0003e8000c101904 */
[----:B------:R-:W2:Y:S04]  /*02d0*/  LDG.E R18, desc[UR4][R12.64+0x8] ;  /* 0x000008040c127981 */ /* 0x000ea8000c1e1900 */
[----:B------:R-:W2:Y:S02]  /*02e0*/  LDG.E R20, desc[UR4][R14.64+-0x8] ;  /* 0xfffff8040e147981 */ /* 0x000ea4000c1e1900 */
[----:B--2---:R-:W-:-:S05]  /*02f0*/  IMAD R21, R18, R20, R9 ;  /* 0x0000001412157224 */ /* 0x004fca00078e0209 */
[----:B------:R2:W-:Y:S04]  /*0300*/  STG.E desc[UR4][R2.64], R21 ;  /* 0x0000001502007986 */ /* 0x0005e8000c101904 */
[----:B------:R-:W0:Y:S04]  /*0310*/  LDG.E R18, desc[UR4][R12.64+0xc] ;  /* 0x00000c040c127981 */ /* 0x000e28000c1e1900 */
[----:B------:R-:W0:Y:S02]  /*0320*/  LDG.E R20, desc[UR4][R14.64+-0xc] ;  /* 0xfffff4040e147981 */ /* 0x000e24000c1e1900 */
[----:B0-----:R-:W-:-:S05]  /*0330*/  IMAD R19, R18, R20, R21 ;  /* 0x0000001412137224 */ /* 0x001fca00078e0215 */
[----:B------:R0:W-:Y:S04]  /*0340*/  STG.E desc[UR4][R2.64], R19 ;  /* 0x0000001302007986 */ /* 0x0001e8000c101904 */
[----:B------:R-:W1:Y:S04]  /*0350*/  LDG.E R18, desc[UR4][R12.64+0x10] ;  /* 0x000010040c127981 */ /* 0x000e68000c1e1900 */
[----:B------:R-:W1:Y:S02]  /*0360*/  LDG.E R20, desc[UR4][R14.64+-0x10] ;  /* 0xfffff0040e147981 */ /* 0x000e64000c1e1900 */
[----:B-1----:R-:W-:-:S05]  /*0370*/  IMAD R9, R18, R20, R19 ;  /* 0x0000001412097224 */ /* 0x002fca00078e0213 */
[----:B------:R1:W-:Y:S04]  /*0380*/  STG.E desc[UR4][R2.64], R9 ;  /* 0x0000000902007986 */ /* 0x0003e8000c101904 */
[----:B------:R-:W2:Y:S04]  /*0390*/  LDG.E R18, desc[UR4][R12.64+0x14] ;  /* 0x000014040c127981 */ /* 0x000ea8000c1e1900 */
[----:B------:R-:W2:Y:S02]  /*03a0*/  LDG.E R20, desc[UR4][R14.64+-0x14] ;  /* 0xffffec040e147981 */ /* 0x000ea4000c1e1900 */
[----:B--2---:R-:W-:-:S05]  /*03b0*/  IMAD R21, R18, R20, R9 ;  /* 0x0000001412157224 */ /* 0x004fca00078e0209 */
[----:B------:R2:W-:Y:S04]  /*03c0*/  STG.E desc[UR4][R2.64], R21 ;  /* 0x0000001502007986 */ /* 0x0005e8000c101904 */
[----:B------:R-:W0:Y:S04]  /*03d0*/  LDG.E R18, desc[UR4][R12.64+0x18] ;  /* 0x000018040c127981 */ /* 0x000e28000c1e1900 */
[----:B------:R-:W0:Y:S01]  /*03e0*/  LDG.E R20, desc[UR4][R14.64+-0x18] ;  /* 0xffffe8040e147981 */ /* 0x000e22000c1e1900 */
[----:B------:R-:W-:Y:S01]  /*03f0*/  IADD3 R17, PT, PT, R17, 0x8, RZ ;  /* 0x0000000811117810 */ /* 0x000fe20007ffe0ff */
[----:B0-----:R-:W-:-:S05]  /*0400*/  IMAD R19, R18, R20, R21 ;  /* 0x0000001412137224 */ /* 0x001fca00078e0215 */
[----:B------:R2:W-:Y:S04]  /*0410*/  STG.E desc[UR4][R2.64], R19 ;  /* 0x0000001302007986 */ /* 0x0005e8000c101904 */
[----:B------:R-:W1:Y:S04]  /*0420*/  LDG.E R18, desc[UR4][R12.64+0x1c] ;  /* 0x00001c040c127981 */ /* 0x000e68000c1e1900 */
[----:B------:R-:W1:Y:S01]  /*0430*/  LDG.E R20, desc[UR4][R14.64+-0x1c] ;  /* 0xffffe4040e147981 */ /* 0x000e62000c1e1900 */
[----:B------:R-:W-:Y:S02]  /*0440*/  ISETP.NE.AND P2, PT, R17, RZ, PT ;  /* 0x000000ff1100720c */ /* 0x000fe40003f45270 */
[----:B------:R-:W-:-:S02]  /*0450*/  IADD3 R11, PT, PT, R11, 0x8, RZ ;  /* 0x000000080b0b7810 */ /* 0x000fc40007ffe0ff */
[----:B------:R-:W-:Y:S02]  /*0460*/  IADD3 R10, PT, PT, R10, 0x8, RZ ;  /* 0x000000080a0a7810 */ /* 0x000fe40007ffe0ff */
[----:B------:R-:W-:Y:S01]  /*0470*/  IADD3 R16, PT, PT, R16, -0x8, RZ ;  /* 0xfffffff810107810 */ /* 0x000fe20007ffe0ff */
[----:B-1----:R-:W-:-:S05]  /*0480*/  IMAD R9, R18, R20, R19 ;  /* 0x0000001412097224 */ /* 0x002fca00078e0213 */
[----:B------:R2:W-:Y:S01]  /*0490*/  STG.E desc[UR4][R2.64], R9 ;  /* 0x0000000902007986 */ /* 0x0005e2000c101904 */
[----:B------:R-:W-:Y:S05]  /*04a0*/  @P2 BRA `(.L_x_1) ;  /* 0xfffffffc00582947 */ /* 0x000fea000383ffff */
.L_x_0:
[----:B------:R-:W-:Y:S05]  /*04b0*/  @!P1 BRA `(.L_x_2) ;  /* 0x00000000005c9947 */ /* 0x000fea0003800000 */
[----:B------:R-:W1:Y:S01]  /*04c0*/  LDC.64 R12, c[0x0][0x388] ;  /* 0x0000e200ff0c7b82 */ /* 0x000e620000000a00 */
[----:B------:R-:W-:Y:S02]  /*04d0*/  IADD3 R17, PT, PT, R8, R11, RZ ;  /* 0x0000000b08117210 */ /* 0x000fe40007ffe0ff */
[----:B--2---:R-:W-:-:S05]  /*04e0*/  IADD3 R19, PT, PT, -R11, R0, RZ ;  /* 0x000000000b137210 */ /* 0x004fca0007ffe1ff */
[----:B------:R-:W2:Y:S01]  /*04f0*/  LDC.64 R14, c[0x0][0x390] ;  /* 0x0000e400ff0e7b82 */ /* 0x000ea20000000a00 */
        /* <DEDUP_REMOVED lines=18> */
[----:B------:R1:W-:Y:S02]  /*0620*/  STG.E desc[UR4][R2.64], R9 ;  /* 0x0000000902007986 */ /* 0x0003e4000c101904 */
.L_x_2:
[----:B------:R-:W-:Y:S02]  /*0630*/  @!P0 IADD3 R13, PT, PT, R8, R11, RZ ;  /* 0x0000000b080d8210 */ /* 0x000fe40007ffe0ff */
[----:B------:R-:W-:-:S03]  /*0640*/  @!P0 IADD3 R15, PT, PT, -R11, R0, RZ ;  /* 0x000000000b0f8210 */ /* 0x000fc60007ffe1ff */
[----:B----4-:R-:W-:-:S04]  /*0650*/  @!P0 IMAD.WIDE R12, R13, 0x4, R6 ;  /* 0x000000040d0c8825 */ /* 0x010fc800078e0206 */
[----:B------:R-:W-:Y:S01]  /*0660*/  @!P0 IMAD.WIDE R14, R15, 0x4, R4 ;  /* 0x000000040f0e8825 */ /* 0x000fe200078e0204 */
[----:B0-----:R-:W1:Y:S04]  /*0670*/  @!P0 LDG.E R10, desc[UR4][R12.64] ;  /* 0x000000040c0a8981 */ /* 0x001e68000c1e1900 */
[----:B------:R-:W1:Y:S01]  /*0680*/  @!P0 LDG.E R16, desc[UR4][R14.64] ;  /* 0x000000040e108981 */ /* 0x000e62000c1e1900 */
[----:B------:R-:W-:Y:S01]  /*0690*/  @!P0 IADD3 R11, PT, PT, R11, 0x2, RZ ;  /* 0x000000020b0b8810 */ /* 0x000fe20007ffe0ff */
[----:B-1----:R-:W-:-:S05]  /*06a0*/  @!P0 IMAD R17, R10, R16, R9 ;  /* 0x000000100a118224 */ /* 0x002fca00078e0209 */
[----:B------:R-:W-:Y:S04]  /*06b0*/  @!P0 STG.E desc[UR4][R2.64], R17 ;  /* 0x0000001102008986 */ /* 0x000fe8000c101904 */
[----:B------:R-:W3:Y:S04]  /*06c0*/  @!P0 LDG.E R10, desc[UR4][R12.64+0x4] ;  /* 0x000004040c0a8981 */ /* 0x000ee8000c1e1900 */
[----:B------:R-:W3:Y:S01]  /*06d0*/  @!P0 LDG.E R16, desc[UR4][R14.64+-0x4] ;  /* 0xfffffc040e108981 */ /* 0x000ee2000c1e1900 */
[----:B--2---:R-:W-:Y:S02]  /*06e0*/  IADD3 R19, PT, PT, R8, R11, RZ ;  /* 0x0000000b08137210 */ /* 0x004fe40007ffe0ff */
[----:B------:R-:W-:-:S03]  /*06f0*/  IADD3 R11, PT, PT, -R11, R0, RZ ;  /* 0x000000000b0b7210 */ /* 0x000fc60007ffe1ff */
[----:B------:R-:W-:-:S04]  /*0700*/  IMAD.WIDE R6, R19, 0x4, R6 ;  /* 0x0000000413067825 */ /* 0x000fc800078e0206 */
[----:B------:R-:W-:-:S04]  /*0710*/  IMAD.WIDE R4, R11, 0x4, R4 ;  /* 0x000000040b047825 */ /* 0x000fc800078e0204 */
[----:B---3--:R-:W-:-:S05]  /*0720*/  @!P0 IMAD R9, R10, R16, R17 ;  /* 0x000000100a098224 */ /* 0x008fca00078e0211 */
[----:B------:R-:W-:Y:S04]  /*0730*/  @!P0 STG.E desc[UR4][R2.64], R9 ;  /* 0x0000000902008986 */ /* 0x000fe8000c101904 */
[----:B------:R-:W2:Y:S04]  /*0740*/  LDG.E R6, desc[UR4][R6.64] ;  /* 0x0000000406067981 */ /* 0x000ea8000c1e1900 */
[----:B------:R-:W2:Y:S02]  /*0750*/  LDG.E R4, desc[UR4][R4.64] ;  /* 0x0000000404047981 */ /* 0x000ea4000c1e1900 */
[----:B--2---:R-:W-:-:S05]  /*0760*/  IMAD R11, R6, R4, R9 ;  /* 0x00000004060b7224 */ /* 0x004fca00078e0209 */
[----:B------:R-:W-:Y:S01]  /*0770*/  STG.E desc[UR4][R2.64], R11 ;  /* 0x0000000b02007986 */ /* 0x000fe2000c101904 */
[----:B------:R-:W-:Y:S05]  /*0780*/  EXIT ;  /* 0x000000000000794d */ /* 0x000fea0003800000 */
.L_x_3:
[----:B------:R-:W-:-:S00]  /*0790*/  BRA `(.L_x_3) ;  /* 0xfffffffc00fc7947 */ /* 0x000fc0000383ffff */
[----:B------:R-:W-:-:S00]  /*07a0*/  NOP ;  /* 0x0000000000007918 */ /* 0x000fc00000000000 */
        /* <DEDUP_REMOVED lines=13> */
.L_x_8:


//--------------------- .text._Z20convolutionRowDevicePiS_S_iii --------------------------
	.section	.text._Z20convolutionRowDevicePiS_S_iii,"ax",@progbits
	.align	128
        .global         _Z20convolutionRowDevicePiS_S_iii
        .type           _Z20convolutionRowDevicePiS_S_iii,@function
        .size           _Z20convolutionRowDevicePiS_S_iii,(.L_x_9 - _Z20convolutionRowDevicePiS_S_iii)
        .other          _Z20convolutionRowDevicePiS_S_iii,@"STO_CUDA_ENTRY STV_DEFAULT"
_Z20convolutionRowDevicePiS_S_iii:
.text._Z20convolutionRowDevicePiS_S_iii:
        /* <DEDUP_REMOVED lines=15> */
[----:B------:R-:W2:Y:S01]  /*00f0*/  S2R R10, SR_CTAID.X ;  /* 0x00000000000a7919 */ /* 0x000ea20000002500 */
[----:B------:R-:W-:-:S02]  /*0100*/  LOP3.LUT R12, R16, 0x6, RZ, 0xc0, !PT ;  /* 0x00000006100c7812 */ /* 0x000fc400078ec0ff */
[----:B------:R-:W-:Y:S02]  /*0110*/  ISETP.NE.U32.AND P0, PT, R13, 0x1, PT ;  /* 0x000000010d00780c */ /* 0x000fe40003f05070 */
[----:B------:R-:W-:Y:S01]  /*0120*/  ISETP.GE.U32.AND P1, PT, R12, 0x3, PT ;  /* 0x000000030c00780c */ /* 0x000fe20003f26070 */
[----:B------:R-:W4:Y:S01]  /*0130*/  LDC.64 R2, c[0x0][0x390] ;  /* 0x0000e400ff027b82 */ /* 0x000f220000000a00 */
[----:B0-----:R-:W-:Y:S02]  /*0140*/  IMAD R11, R8, UR4, R11 ;  /* 0x00000004080b7c24 */ /* 0x001fe4000f8e020b */
[----:B--2---:R-:W-:Y:S01]  /*0150*/  IMAD R8, R10, UR5, R9 ;  /* 0x000000050a087c24 */ /* 0x004fe2000f8e0209 */
[----:B------:R-:W0:Y:S01]  /*0160*/  LDCU.64 UR4, c[0x0][0x358] ;  /* 0x00006b00ff0477ac */ /* 0x000e220008000a00 */
[----:B------:R-:W-:Y:S02]  /*0170*/  HFMA2 R9, -RZ, RZ, 0, 0 ;  /* 0x00000000ff097431 */ /* 0x000fe400000001ff */
[----:B---3--:R-:W-:Y:S01]  /*0180*/  IMAD R11, R11, UR6, R8 ;  /* 0x000000060b0b7c24 */ /* 0x008fe2000f8e0208 */
[----:B------:R-:W-:-:S03]  /*0190*/  IADD3 R8, PT, PT, -R0, RZ, RZ ;  /* 0x000000ff00087210 */ /* 0x000fc60007ffe1ff */
[----:B-1----:R-:W-:Y:S01]  /*01a0*/  IMAD.WIDE R6, R11, 0x4, R6 ;  /* 0x000000040b067825 */ /* 0x002fe200078e0206 */
[----:B------:R-:W-:Y:S06]  /*01b0*/  @!P2 BRA `(.L_x_4) ;  /* 0x0000000000b8a947 */ /* 0x000fec0003800000 */
[----:B------:R-:W-:Y:S02]  /*01c0*/  LOP3.LUT R17, R16, 0xfffffff8, RZ, 0xc0, !PT ;  /* 0xfffffff810117812 */ /* 0x000fe400078ec0ff */
[----:B------:R-:W-:Y:S02]  /*01d0*/  IADD3 R10, PT, PT, R11, -R0, RZ ;  /* 0x800000000b0a7210 */ /* 0x000fe40007ffe0ff */
[----:B------:R-:W-:Y:S02]  /*01e0*/  MOV R9, RZ ;  /* 0x000000ff00097202 */ /* 0x000fe40000000f00 */
[----:B------:R-:W-:-:S07]  /*01f0*/  IADD3 R17, PT, PT, -R17, RZ, RZ ;  /* 0x000000ff11117210 */ /* 0x000fce0007ffe1ff */
.L_x_5:
        /* <DEDUP_REMOVED lines=42> */
.L_x_4:
        /* <DEDUP_REMOVED lines=24> */
.L_x_6:
        /* <DEDUP_REMOVED lines=11> */
[----:B------:R-:W-:Y:S02]  /*06d0*/  IADD3 R11, PT, PT, R11, R8, RZ ;  /* 0x000000080b0b7210 */ /* 0x000fe40007ffe0ff */
[----:B--2---:R-:W-:-:S03]  /*06e0*/  IADD3 R19, PT, PT, -R8, R0, RZ ;  /* 0x0000000008137210 */ /* 0x004fc60007ffe1ff */
        /* <DEDUP_REMOVED lines=9> */
.L_x_7:
        /* <DEDUP_REMOVED lines=16> */
.L_x_9:


//--------------------- .nv.shared.reserved.0     --------------------------
	.section	.nv.shared.reserved.0,"aw",@nobits
	.weak		__nv_reservedSMEM_offset_0_alias
	.size		__nv_reservedSMEM_offset_0_alias, 0, 64
	.other		__nv_reservedSMEM_offset_0_alias,@"STO_CUDA_RESERVED_SHARED STV_DEFAULT"
__nv_reservedSMEM_offset_0_alias:
	.zero		0
	.zero		64


//--------------------- .nv.constant0._Z23convolutionColumnDevicePiS_S_iii --------------------------
	.section	.nv.constant0._Z23convolutionColumnDevicePiS_S_iii,"a",@progbits
	.sectionflags	@""
	.align	4
.nv.constant0._Z23convolutionColumnDevicePiS_S_iii:
	.zero		932


//--------------------- .nv.constant0._Z20convolutionRowDevicePiS_S_iii --------------------------
	.section	.nv.constant0._Z20convolutionRowDevicePiS_S_iii,"a",@progbits
	.sectionflags	@""
	.align	4
.nv.constant0._Z20convolutionRowDevicePiS_S_iii:
	.zero		932


//--------------------- SYMBOLS --------------------------

	.type		.nv.reservedSmem.offset0,@object
	.size		.nv.reservedSmem.offset0,0x4
